//
// Generated by NVIDIA NVVM Compiler
//
// Compiler Build ID: CL-36424714
// Cuda compilation tools, release 13.0, V13.0.88
// Based on NVVM 20.0.0
//

.version 9.0
.target sm_100
.address_size 64

	// .globl	_Z14AbsImageKernelIfEvPT_i

.visible .entry _Z14AbsImageKernelIfEvPT_i(
	.param .u64 .ptr .align 1 _Z14AbsImageKernelIfEvPT_i_param_0,
	.param .u32 _Z14AbsImageKernelIfEvPT_i_param_1
)
{
	.reg .pred 	%p<3>;
	.reg .b32 	%r<6>;
	.reg .b32 	%f<4>;
	.reg .b64 	%rd<5>;

	ld.param.u64 	%rd1, [_Z14AbsImageKernelIfEvPT_i_param_0];
	ld.param.u32 	%r2, [_Z14AbsImageKernelIfEvPT_i_param_1];
	mov.u32 	%r3, %ctaid.x;
	mov.u32 	%r4, %ntid.x;
	mov.u32 	%r5, %tid.x;
	mad.lo.s32 	%r1, %r3, %r4, %r5;
	setp.ge.s32 	%p1, %r1, %r2;
	@%p1 bra 	$L__BB0_2;
	cvta.to.global.u64 	%rd2, %rd1;
	mul.wide.s32 	%rd3, %r1, 4;
	add.s64 	%rd4, %rd2, %rd3;
	ld.global.f32 	%f1, [%rd4];
	setp.lt.f32 	%p2, %f1, 0f00000000;
	neg.f32 	%f2, %f1;
	selp.f32 	%f3, %f2, %f1, %p2;
	st.global.f32 	[%rd4], %f3;
$L__BB0_2:
	ret;

}


// ===== COMPILED SASS (sm_100) =====

	.target	sm_100

	.elftype	@"ET_EXEC"


//--------------------- .note.nv.tkinfo           --------------------------
	.section	.note.nv.tkinfo,"",@"SHT_NOTE"
	.sectionflags	@"SHF_NOTE_NV_TKINFO"
	.tkinfo
        /*0018*/ 	.word	0x00000002
        /*0030*/ 	.string	""
        /*0030*/ 	.string	"ptxas"
        /*0030*/ 	.string	"Cuda compilation tools, release 13.0, V13.0.88"
        /*0030*/ 	.string	"Build cuda_13.0.r13.0/compiler.36424714_0"
        /*0030*/ 	.string	"-arch sm_100 -m 64 "



//--------------------- .note.nv.cuinfo           --------------------------
	.section	.note.nv.cuinfo,"",@"SHT_NOTE"
	.sectionflags	@"SHF_NOTE_NV_CUINFO"
        /*0018*/ 	.short	0x0002
        /*001a*/ 	.short	0x0064
        /*001c*/ 	.short	0x0082
	.zero		2


//--------------------- .nv.info                  --------------------------
	.section	.nv.info,"",@"SHT_CUDA_INFO"
	.align	4


	//----- nvinfo : EIATTR_REGCOUNT
	.align		4
        /*0000*/ 	.byte	0x04, 0x2f
        /*0002*/ 	.short	(.L_1 - .L_0)
	.align		4
.L_0:
        /*0004*/ 	.word	index@(_Z14AbsImageKernelIfEvPT_i)
        /*0008*/ 	.word	0x00000008


	//----- nvinfo : EIATTR_FRAME_SIZE
	.align		4
.L_1:
        /*000c*/ 	.byte	0x04, 0x11
        /*000e*/ 	.short	(.L_3 - .L_2)
	.align		4
.L_2:
        /*0010*/ 	.word	index@(_Z14AbsImageKernelIfEvPT_i)
        /*0014*/ 	.word	0x00000000


	//----- nvinfo : EIATTR_MIN_STACK_SIZE
	.align		4
.L_3:
        /*0018*/ 	.byte	0x04, 0x12
        /*001a*/ 	.short	(.L_5 - .L_4)
	.align		4
.L_4:
        /*001c*/ 	.word	index@(_Z14AbsImageKernelIfEvPT_i)
        /*0020*/ 	.word	0x00000000
.L_5:


//--------------------- .nv.compat                --------------------------
	.section	.nv.compat,"",@"SHT_CUDA_COMPAT_INFO"
	.align	4
        /*0000*/ 	.byte	0x02, 0x09, 0x00, 0x00, 0x02, 0x02, 0x01, 0x00, 0x02, 0x05, 0x05, 0x00, 0x03, 0x07, 0x01, 0x01
        /*0010*/ 	.byte	0x02, 0x03, 0x00, 0x00, 0x02, 0x06, 0x01, 0x00, 0x04, 0x0b, 0x08, 0x00, 0x09, 0x00, 0x00, 0x00
        /*0020*/ 	.byte	0x00, 0x00, 0x00, 0x00


//--------------------- .nv.info._Z14AbsImageKernelIfEvPT_i --------------------------
	.section	.nv.info._Z14AbsImageKernelIfEvPT_i,"",@"SHT_CUDA_INFO"
	.sectionflags	@""
	.align	4


	//----- nvinfo : EIATTR_CUDA_API_VERSION
	.align		4
        /*0000*/ 	.byte	0x04, 0x37
        /*0002*/ 	.short	(.L_7 - .L_6)
.L_6:
        /*0004*/ 	.word	0x00000082


	//----- nvinfo : EIATTR_KPARAM_INFO
	.align		4
.L_7:
        /*0008*/ 	.byte	0x04, 0x17
        /*000a*/ 	.short	(.L_9 - .L_8)
.L_8:
        /*000c*/ 	.word	0x00000000
        /*0010*/ 	.short	0x0001
        /*0012*/ 	.short	0x0008
        /*0014*/ 	.byte	0x00, 0xf0, 0x11, 0x00


	//----- nvinfo : EIATTR_KPARAM_INFO
	.align		4
.L_9:
        /*0018*/ 	.byte	0x04, 0x17
        /*001a*/ 	.short	(.L_11 - .L_10)
.L_10:
        /*001c*/ 	.word	0x00000000
        /*0020*/ 	.short	0x0000
        /*0022*/ 	.short	0x0000
        /*0024*/ 	.byte	0x00, 0xf5, 0x21, 0x00


	//----- nvinfo : EIATTR_SPARSE_MMA_MASK
	.align		4
.L_11:
        /*0028*/ 	.byte	0x03, 0x50
        /*002a*/ 	.short	0x0000


	//----- nvinfo : EIATTR_MAXREG_COUNT
	.align		4
        /*002c*/ 	.byte	0x03, 0x1b
        /*002e*/ 	.short	0x00ff


	//----- nvinfo : EIATTR_MERCURY_ISA_VERSION
	.align		4
        /*0030*/ 	.byte	0x03, 0x5f
        /*0032*/ 	.short	0x0101


	//----- nvinfo : EIATTR_VRC_CTA_INIT_COUNT
	.align		4
        /*0034*/ 	.byte	0x02, 0x4a
	.zero		1
	.zero		1


	//----- nvinfo : EIATTR_EXIT_INSTR_OFFSETS
	.align		4
        /*0038*/ 	.byte	0x04, 0x1c
        /*003a*/ 	.short	(.L_13 - .L_12)


	//   ....[0]....
.L_12:
        /*003c*/ 	.word	0x00000070


	//   ....[1]....
        /*0040*/ 	.word	0x000000f0


	//----- nvinfo : EIATTR_CBANK_PARAM_SIZE
	.align		4
.L_13:
        /*0044*/ 	.byte	0x03, 0x19
        /*0046*/ 	.short	0x000c


	//----- nvinfo : EIATTR_PARAM_CBANK
	.align		4
        /*0048*/ 	.byte	0x04, 0x0a
        /*004a*/ 	.short	(.L_15 - .L_14)
	.align		4
.L_14:
        /*004c*/ 	.word	index@(.nv.constant0._Z14AbsImageKernelIfEvPT_i)
        /*0050*/ 	.short	0x0380
        /*0052*/ 	.short	0x000c


	//----- nvinfo : EIATTR_SW_WAR
	.align		4
.L_15:
        /*0054*/ 	.byte	0x04, 0x36
        /*0056*/ 	.short	(.L_17 - .L_16)
.L_16:
        /*0058*/ 	.word	0x00000008
.L_17:


//--------------------- .nv.callgraph             --------------------------
	.section	.nv.callgraph,"",@"SHT_CUDA_CALLGRAPH"
	.align	4
	.sectionentsize	8
	.align		4
        /*0000*/ 	.word	0x00000000
	.align		4
        /*0004*/ 	.word	0xffffffff
	.align		4
        /*0008*/ 	.word	0x00000000
	.align		4
        /*000c*/ 	.word	0xfffffffe
	.align		4
        /*0010*/ 	.word	0x00000000
	.align		4
        /*0014*/ 	.word	0xfffffffd
	.align		4
        /*0018*/ 	.word	0x00000000
	.align		4
        /*001c*/ 	.word	0xfffffffc


//--------------------- .text._Z14AbsImageKernelIfEvPT_i --------------------------
	.section	.text._Z14AbsImageKernelIfEvPT_i,"ax",@progbits
	.align	128
        .global         _Z14AbsImageKernelIfEvPT_i
        .type           _Z14AbsImageKernelIfEvPT_i,@function
        .size           _Z14AbsImageKernelIfEvPT_i,(.L_x_1 - _Z14AbsImageKernelIfEvPT_i)
        .other          _Z14AbsImageKernelIfEvPT_i,@"STO_CUDA_ENTRY STV_DEFAULT"
_Z14AbsImageKernelIfEvPT_i:
.text._Z14AbsImageKernelIfEvPT_i:
[----:B------:R-:W-:Y:S01]  /*0000*/  LDC R1, c[0x0][0x37c] ;  /* 0x0000df00ff017b82 */ /* 0x000fe20000000800 */
[----:B------:R-:W0:Y:S07]  /*0010*/  S2R R0, SR_TID.X ;  /* 0x0000000000007919 */ /* 0x000e2e0000002100 */
[----:B------:R-:W0:Y:S01]  /*0020*/  S2UR UR4, SR_CTAID.X ;  /* 0x00000000000479c3 */ /* 0x000e220000002500 */
[----:B------:R-:W1:Y:S07]  /*0030*/  LDCU UR5, c[0x0][0x388] ;  /* 0x00007100ff0577ac */ /* 0x000e6e0008000800 */
[----:B------:R-:W0:Y:S02]  /*0040*/  LDC R5, c[0x0][0x360] ;  /* 0x0000d800ff057b82 */ /* 0x000e240000000800 */
[----:B0-----:R-:W-:-:S05]  /*0050*/  IMAD R5, R5, UR4, R0 ;  /* 0x0000000405057c24 */ /* 0x001fca000f8e0200 */
[----:B-1----:R-:W-:-:S13]  /*0060*/  ISETP.GE.AND P0, PT, R5, UR5, PT ;  /* 0x0000000505007c0c */ /* 0x002fda000bf06270 */
[----:B------:R-:W-:Y:S05]  /*0070*/  @P0 EXIT ;  /* 0x000000000000094d */ /* 0x000fea0003800000 */
[----:B------:R-:W0:Y:S01]  /*0080*/  LDC.64 R2, c[0x0][0x380] ;  /* 0x0000e000ff027b82 */ /* 0x000e220000000a00 */
[----:B------:R-:W1:Y:S01]  /*0090*/  LDCU.64 UR4, c[0x0][0x358] ;  /* 0x00006b00ff0477ac */ /* 0x000e620008000a00 */
[----:B0-----:R-:W-:-:S05]  /*00a0*/  IMAD.WIDE R2, R5, 0x4, R2 ;  /* 0x0000000405027825 */ /* 0x001fca00078e0202 */
[----:B-1----:R-:W2:Y:S02]  /*00b0*/  LDG.E R0, desc[UR4][R2.64] ;  /* 0x0000000402007981 */ /* 0x002ea4000c1e1900 */
[----:B--2---:R-:W-:-:S04]  /*00c0*/  FSETP.GEU.AND P0, PT, R0, RZ, PT ;  /* 0x000000ff0000720b */ /* 0x004fc80003f0e000 */
[----:B------:R-:W-:-:S05]  /*00d0*/  FSEL R5, -R0, R0, !P0 ;  /* 0x0000000000057208 */ /* 0x000fca0004000100 */
[----:B------:R-:W-:Y:S01]  /*00e0*/  STG.E desc[UR4][R2.64], R5 ;  /* 0x0000000502007986 */ /* 0x000fe2000c101904 */
[----:B------:R-:W-:Y:S05]  /*00f0*/  EXIT ;  /* 0x000000000000794d */ /* 0x000fea0003800000 */
.L_x_0:
[----:B------:R-:W-:-:S00]  /*0100*/  BRA `(.L_x_0) ;  /* 0xfffffffc00fc7947 */ /* 0x000fc0000383ffff */
[----:B------:R-:W-:-:S00]  /*0110*/  NOP ;  /* 0x0000000000007918 */ /* 0x000fc00000000000 */
        /* <DEDUP_REMOVED lines=14> */
.L_x_1:


//--------------------- .nv.shared.reserved.0     --------------------------
	.section	.nv.shared.reserved.0,"aw",@nobits
	.weak		__nv_reservedSMEM_offset_0_alias
	.size		__nv_reservedSMEM_offset_0_alias, 0, 64
	.other		__nv_reservedSMEM_offset_0_alias,@"STO_CUDA_RESERVED_SHARED STV_DEFAULT"
__nv_reservedSMEM_offset_0_alias:
	.zero		0
	.zero		64


//--------------------- .nv.constant0._Z14AbsImageKernelIfEvPT_i --------------------------
	.section	.nv.constant0._Z14AbsImageKernelIfEvPT_i,"a",@progbits
	.sectionflags	@""
	.align	4
.nv.constant0._Z14AbsImageKernelIfEvPT_i:
	.zero		908


//--------------------- SYMBOLS --------------------------

	.type		.nv.reservedSmem.offset0,@object
	.size		.nv.reservedSmem.offset0,0x4
